//
// Generated by NVIDIA NVVM Compiler
//
// Compiler Build ID: CL-36424714
// Cuda compilation tools, release 13.0, V13.0.88
// Based on NVVM 20.0.0
//

.version 9.0
.target sm_100
.address_size 64

	// .globl	_Z28sharedMatrixMultiplication1DPA256_fPA128_fS2_
// _ZZ28sharedMatrixMultiplication1DPA256_fPA128_fS2_E2As has been demoted
// _ZZ28sharedMatrixMultiplication1DPA256_fPA128_fS2_E2Bs has been demoted

.visible .entry _Z28sharedMatrixMultiplication1DPA256_fPA128_fS2_(
	.param .u64 .ptr .align 1 _Z28sharedMatrixMultiplication1DPA256_fPA128_fS2__param_0,
	.param .u64 .ptr .align 1 _Z28sharedMatrixMultiplication1DPA256_fPA128_fS2__param_1,
	.param .u64 .ptr .align 1 _Z28sharedMatrixMultiplication1DPA256_fPA128_fS2__param_2
)
{
	.reg .pred 	%p<2>;
	.reg .b32 	%r<26>;
	.reg .b32 	%f<102>;
	.reg .b64 	%rd<26>;
	// demoted variable
	.shared .align 4 .b8 _ZZ28sharedMatrixMultiplication1DPA256_fPA128_fS2_E2As[4096];
	// demoted variable
	.shared .align 4 .b8 _ZZ28sharedMatrixMultiplication1DPA256_fPA128_fS2_E2Bs[4096];
	ld.param.u64 	%rd8, [_Z28sharedMatrixMultiplication1DPA256_fPA128_fS2__param_0];
	ld.param.u64 	%rd9, [_Z28sharedMatrixMultiplication1DPA256_fPA128_fS2__param_1];
	ld.param.u64 	%rd7, [_Z28sharedMatrixMultiplication1DPA256_fPA128_fS2__param_2];
	cvta.to.global.u64 	%rd10, %rd9;
	cvta.to.global.u64 	%rd11, %rd8;
	mov.u32 	%r10, %ntid.x;
	mov.u32 	%r11, %ctaid.x;
	mov.u32 	%r12, %tid.x;
	mad.lo.s32 	%r13, %r10, %r11, %r12;
	shr.s32 	%r14, %r13, 31;
	shr.u32 	%r15, %r14, 25;
	add.s32 	%r16, %r13, %r15;
	shr.s32 	%r1, %r16, 7;
	and.b32  	%r17, %r16, -128;
	sub.s32 	%r2, %r13, %r17;
	and.b32  	%r18, %r12, 31;
	shl.b32 	%r19, %r12, 2;
	and.b32  	%r20, %r19, 3968;
	mov.u32 	%r21, _ZZ28sharedMatrixMultiplication1DPA256_fPA128_fS2_E2As;
	add.s32 	%r3, %r21, %r20;
	and.b32  	%r22, %r19, 124;
	add.s32 	%r4, %r3, %r22;
	mov.u32 	%r23, _ZZ28sharedMatrixMultiplication1DPA256_fPA128_fS2_E2Bs;
	add.s32 	%r6, %r23, %r22;
	add.s32 	%r5, %r6, %r20;
	shl.b32 	%r24, %r12, 4;
	cvt.u64.u32 	%rd12, %r24;
	and.b64  	%rd13, %rd12, 15872;
	mul.wide.s32 	%rd14, %r2, 4;
	add.s64 	%rd15, %rd13, %rd14;
	add.s64 	%rd25, %rd10, %rd15;
	mul.wide.s32 	%rd16, %r1, 1024;
	mul.wide.u32 	%rd17, %r18, 4;
	or.b64  	%rd18, %rd16, %rd17;
	add.s64 	%rd24, %rd11, %rd18;
	mov.f32 	%f101, 0f00000000;
	mov.b32 	%r25, 0;
$L__BB0_1:
	ld.global.f32 	%f4, [%rd24];
	st.shared.f32 	[%r4], %f4;
	ld.global.f32 	%f5, [%rd25];
	st.shared.f32 	[%r5], %f5;
	bar.sync 	0;
	ld.shared.f32 	%f6, [%r3];
	ld.shared.f32 	%f7, [%r6];
	fma.rn.f32 	%f8, %f6, %f7, %f101;
	ld.shared.f32 	%f9, [%r3+4];
	ld.shared.f32 	%f10, [%r6+128];
	fma.rn.f32 	%f11, %f9, %f10, %f8;
	ld.shared.f32 	%f12, [%r3+8];
	ld.shared.f32 	%f13, [%r6+256];
	fma.rn.f32 	%f14, %f12, %f13, %f11;
	ld.shared.f32 	%f15, [%r3+12];
	ld.shared.f32 	%f16, [%r6+384];
	fma.rn.f32 	%f17, %f15, %f16, %f14;
	ld.shared.f32 	%f18, [%r3+16];
	ld.shared.f32 	%f19, [%r6+512];
	fma.rn.f32 	%f20, %f18, %f19, %f17;
	ld.shared.f32 	%f21, [%r3+20];
	ld.shared.f32 	%f22, [%r6+640];
	fma.rn.f32 	%f23, %f21, %f22, %f20;
	ld.shared.f32 	%f24, [%r3+24];
	ld.shared.f32 	%f25, [%r6+768];
	fma.rn.f32 	%f26, %f24, %f25, %f23;
	ld.shared.f32 	%f27, [%r3+28];
	ld.shared.f32 	%f28, [%r6+896];
	fma.rn.f32 	%f29, %f27, %f28, %f26;
	ld.shared.f32 	%f30, [%r3+32];
	ld.shared.f32 	%f31, [%r6+1024];
	fma.rn.f32 	%f32, %f30, %f31, %f29;
	ld.shared.f32 	%f33, [%r3+36];
	ld.shared.f32 	%f34, [%r6+1152];
	fma.rn.f32 	%f35, %f33, %f34, %f32;
	ld.shared.f32 	%f36, [%r3+40];
	ld.shared.f32 	%f37, [%r6+1280];
	fma.rn.f32 	%f38, %f36, %f37, %f35;
	ld.shared.f32 	%f39, [%r3+44];
	ld.shared.f32 	%f40, [%r6+1408];
	fma.rn.f32 	%f41, %f39, %f40, %f38;
	ld.shared.f32 	%f42, [%r3+48];
	ld.shared.f32 	%f43, [%r6+1536];
	fma.rn.f32 	%f44, %f42, %f43, %f41;
	ld.shared.f32 	%f45, [%r3+52];
	ld.shared.f32 	%f46, [%r6+1664];
	fma.rn.f32 	%f47, %f45, %f46, %f44;
	ld.shared.f32 	%f48, [%r3+56];
	ld.shared.f32 	%f49, [%r6+1792];
	fma.rn.f32 	%f50, %f48, %f49, %f47;
	ld.shared.f32 	%f51, [%r3+60];
	ld.shared.f32 	%f52, [%r6+1920];
	fma.rn.f32 	%f53, %f51, %f52, %f50;
	ld.shared.f32 	%f54, [%r3+64];
	ld.shared.f32 	%f55, [%r6+2048];
	fma.rn.f32 	%f56, %f54, %f55, %f53;
	ld.shared.f32 	%f57, [%r3+68];
	ld.shared.f32 	%f58, [%r6+2176];
	fma.rn.f32 	%f59, %f57, %f58, %f56;
	ld.shared.f32 	%f60, [%r3+72];
	ld.shared.f32 	%f61, [%r6+2304];
	fma.rn.f32 	%f62, %f60, %f61, %f59;
	ld.shared.f32 	%f63, [%r3+76];
	ld.shared.f32 	%f64, [%r6+2432];
	fma.rn.f32 	%f65, %f63, %f64, %f62;
	ld.shared.f32 	%f66, [%r3+80];
	ld.shared.f32 	%f67, [%r6+2560];
	fma.rn.f32 	%f68, %f66, %f67, %f65;
	ld.shared.f32 	%f69, [%r3+84];
	ld.shared.f32 	%f70, [%r6+2688];
	fma.rn.f32 	%f71, %f69, %f70, %f68;
	ld.shared.f32 	%f72, [%r3+88];
	ld.shared.f32 	%f73, [%r6+2816];
	fma.rn.f32 	%f74, %f72, %f73, %f71;
	ld.shared.f32 	%f75, [%r3+92];
	ld.shared.f32 	%f76, [%r6+2944];
	fma.rn.f32 	%f77, %f75, %f76, %f74;
	ld.shared.f32 	%f78, [%r3+96];
	ld.shared.f32 	%f79, [%r6+3072];
	fma.rn.f32 	%f80, %f78, %f79, %f77;
	ld.shared.f32 	%f81, [%r3+100];
	ld.shared.f32 	%f82, [%r6+3200];
	fma.rn.f32 	%f83, %f81, %f82, %f80;
	ld.shared.f32 	%f84, [%r3+104];
	ld.shared.f32 	%f85, [%r6+3328];
	fma.rn.f32 	%f86, %f84, %f85, %f83;
	ld.shared.f32 	%f87, [%r3+108];
	ld.shared.f32 	%f88, [%r6+3456];
	fma.rn.f32 	%f89, %f87, %f88, %f86;
	ld.shared.f32 	%f90, [%r3+112];
	ld.shared.f32 	%f91, [%r6+3584];
	fma.rn.f32 	%f92, %f90, %f91, %f89;
	ld.shared.f32 	%f93, [%r3+116];
	ld.shared.f32 	%f94, [%r6+3712];
	fma.rn.f32 	%f95, %f93, %f94, %f92;
	ld.shared.f32 	%f96, [%r3+120];
	ld.shared.f32 	%f97, [%r6+3840];
	fma.rn.f32 	%f98, %f96, %f97, %f95;
	ld.shared.f32 	%f99, [%r3+124];
	ld.shared.f32 	%f100, [%r6+3968];
	fma.rn.f32 	%f101, %f99, %f100, %f98;
	add.s32 	%r25, %r25, 1;
	add.s64 	%rd25, %rd25, 16384;
	add.s64 	%rd24, %rd24, 128;
	setp.ne.s32 	%p1, %r25, 8;
	@%p1 bra 	$L__BB0_1;
	cvta.to.global.u64 	%rd19, %rd7;
	mul.wide.s32 	%rd20, %r1, 512;
	add.s64 	%rd21, %rd19, %rd20;
	add.s64 	%rd23, %rd21, %rd14;
	st.global.f32 	[%rd23], %f101;
	ret;

}


// ===== COMPILED SASS (sm_100) =====

	.target	sm_100

	.elftype	@"ET_EXEC"


//--------------------- .note.nv.tkinfo           --------------------------
	.section	.note.nv.tkinfo,"",@"SHT_NOTE"
	.sectionflags	@"SHF_NOTE_NV_TKINFO"
	.tkinfo
        /*0018*/ 	.word	0x00000002
        /*0030*/ 	.string	""
        /*0030*/ 	.string	"ptxas"
        /*0030*/ 	.string	"Cuda compilation tools, release 13.0, V13.0.88"
        /*0030*/ 	.string	"Build cuda_13.0.r13.0/compiler.36424714_0"
        /*0030*/ 	.string	"-arch sm_100 -m 64 "



//--------------------- .note.nv.cuinfo           --------------------------
	.section	.note.nv.cuinfo,"",@"SHT_NOTE"
	.sectionflags	@"SHF_NOTE_NV_CUINFO"
        /*0018*/ 	.short	0x0002
        /*001a*/ 	.short	0x0064
        /*001c*/ 	.short	0x0082
	.zero		2


//--------------------- .nv.info                  --------------------------
	.section	.nv.info,"",@"SHT_CUDA_INFO"
	.align	4


	//----- nvinfo : EIATTR_REGCOUNT
	.align		4
        /*0000*/ 	.byte	0x04, 0x2f
        /*0002*/ 	.short	(.L_1 - .L_0)
	.align		4
.L_0:
        /*0004*/ 	.word	index@(_Z28sharedMatrixMultiplication1DPA256_fPA128_fS2_)
        /*0008*/ 	.word	0x00000020


	//----- nvinfo : EIATTR_FRAME_SIZE
	.align		4
.L_1:
        /*000c*/ 	.byte	0x04, 0x11
        /*000e*/ 	.short	(.L_3 - .L_2)
	.align		4
.L_2:
        /*0010*/ 	.word	index@(_Z28sharedMatrixMultiplication1DPA256_fPA128_fS2_)
        /*0014*/ 	.word	0x00000000


	//----- nvinfo : EIATTR_MIN_STACK_SIZE
	.align		4
.L_3:
        /*0018*/ 	.byte	0x04, 0x12
        /*001a*/ 	.short	(.L_5 - .L_4)
	.align		4
.L_4:
        /*001c*/ 	.word	index@(_Z28sharedMatrixMultiplication1DPA256_fPA128_fS2_)
        /*0020*/ 	.word	0x00000000
.L_5:


//--------------------- .nv.compat                --------------------------
	.section	.nv.compat,"",@"SHT_CUDA_COMPAT_INFO"
	.align	4
        /*0000*/ 	.byte	0x02, 0x09, 0x00, 0x00, 0x02, 0x02, 0x01, 0x00, 0x02, 0x05, 0x05, 0x00, 0x03, 0x07, 0x01, 0x01
        /*0010*/ 	.byte	0x02, 0x03, 0x00, 0x00, 0x02, 0x06, 0x01, 0x00, 0x04, 0x0b, 0x08, 0x00, 0x09, 0x00, 0x00, 0x00
        /*0020*/ 	.byte	0x00, 0x00, 0x00, 0x00


//--------------------- .nv.info._Z28sharedMatrixMultiplication1DPA256_fPA128_fS2_ --------------------------
	.section	.nv.info._Z28sharedMatrixMultiplication1DPA256_fPA128_fS2_,"",@"SHT_CUDA_INFO"
	.sectionflags	@""
	.align	4


	//----- nvinfo : EIATTR_CUDA_API_VERSION
	.align		4
        /*0000*/ 	.byte	0x04, 0x37
        /*0002*/ 	.short	(.L_7 - .L_6)
.L_6:
        /*0004*/ 	.word	0x00000082


	//----- nvinfo : EIATTR_KPARAM_INFO
	.align		4
.L_7:
        /*0008*/ 	.byte	0x04, 0x17
        /*000a*/ 	.short	(.L_9 - .L_8)
.L_8:
        /*000c*/ 	.word	0x00000000
        /*0010*/ 	.short	0x0002
        /*0012*/ 	.short	0x0010
        /*0014*/ 	.byte	0x00, 0xf5, 0x21, 0x00


	//----- nvinfo : EIATTR_KPARAM_INFO
	.align		4
.L_9:
        /*0018*/ 	.byte	0x04, 0x17
        /*001a*/ 	.short	(.L_11 - .L_10)
.L_10:
        /*001c*/ 	.word	0x00000000
        /*0020*/ 	.short	0x0001
        /*0022*/ 	.short	0x0008
        /*0024*/ 	.byte	0x00, 0xf5, 0x21, 0x00


	//----- nvinfo : EIATTR_KPARAM_INFO
	.align		4
.L_11:
        /*0028*/ 	.byte	0x04, 0x17
        /*002a*/ 	.short	(.L_13 - .L_12)
.L_12:
        /*002c*/ 	.word	0x00000000
        /*0030*/ 	.short	0x0000
        /*0032*/ 	.short	0x0000
        /*0034*/ 	.byte	0x00, 0xf5, 0x21, 0x00


	//----- nvinfo : EIATTR_SPARSE_MMA_MASK
	.align		4
.L_13:
        /*0038*/ 	.byte	0x03, 0x50
        /*003a*/ 	.short	0x0000


	//----- nvinfo : EIATTR_MAXREG_COUNT
	.align		4
        /*003c*/ 	.byte	0x03, 0x1b
        /*003e*/ 	.short	0x00ff


	//----- nvinfo : EIATTR_NUM_BARRIERS
	.align		4
        /*0040*/ 	.byte	0x02, 0x4c
        /*0042*/ 	.byte	0x01
	.zero		1


	//----- nvinfo : EIATTR_MERCURY_ISA_VERSION
	.align		4
        /*0044*/ 	.byte	0x03, 0x5f
        /*0046*/ 	.short	0x0101


	//----- nvinfo : EIATTR_VRC_CTA_INIT_COUNT
	.align		4
        /*0048*/ 	.byte	0x02, 0x4a
	.zero		1
	.zero		1


	//----- nvinfo : EIATTR_EXIT_INSTR_OFFSETS
	.align		4
        /*004c*/ 	.byte	0x04, 0x1c
        /*004e*/ 	.short	(.L_15 - .L_14)


	//   ....[0]....
.L_14:
        /*0050*/ 	.word	0x00000810


	//----- nvinfo : EIATTR_CBANK_PARAM_SIZE
	.align		4
.L_15:
        /*0054*/ 	.byte	0x03, 0x19
        /*0056*/ 	.short	0x0018


	//----- nvinfo : EIATTR_PARAM_CBANK
	.align		4
        /*0058*/ 	.byte	0x04, 0x0a
        /*005a*/ 	.short	(.L_17 - .L_16)
	.align		4
.L_16:
        /*005c*/ 	.word	index@(.nv.constant0._Z28sharedMatrixMultiplication1DPA256_fPA128_fS2_)
        /*0060*/ 	.short	0x0380
        /*0062*/ 	.short	0x0018


	//----- nvinfo : EIATTR_SW_WAR
	.align		4
.L_17:
        /*0064*/ 	.byte	0x04, 0x36
        /*0066*/ 	.short	(.L_19 - .L_18)
.L_18:
        /*0068*/ 	.word	0x00000008
.L_19:


//--------------------- .nv.callgraph             --------------------------
	.section	.nv.callgraph,"",@"SHT_CUDA_CALLGRAPH"
	.align	4
	.sectionentsize	8
	.align		4
        /*0000*/ 	.word	0x00000000
	.align		4
        /*0004*/ 	.word	0xffffffff
	.align		4
        /*0008*/ 	.word	0x00000000
	.align		4
        /*000c*/ 	.word	0xfffffffe
	.align		4
        /*0010*/ 	.word	0x00000000
	.align		4
        /*0014*/ 	.word	0xfffffffd
	.align		4
        /*0018*/ 	.word	0x00000000
	.align		4
        /*001c*/ 	.word	0xfffffffc


//--------------------- .text._Z28sharedMatrixMultiplication1DPA256_fPA128_fS2_ --------------------------
	.section	.text._Z28sharedMatrixMultiplication1DPA256_fPA128_fS2_,"ax",@progbits
	.align	128
        .global         _Z28sharedMatrixMultiplication1DPA256_fPA128_fS2_
        .type           _Z28sharedMatrixMultiplication1DPA256_fPA128_fS2_,@function
        .size           _Z28sharedMatrixMultiplication1DPA256_fPA128_fS2_,(.L_x_2 - _Z28sharedMatrixMultiplication1DPA256_fPA128_fS2_)
        .other          _Z28sharedMatrixMultiplication1DPA256_fPA128_fS2_,@"STO_CUDA_ENTRY STV_DEFAULT"
_Z28sharedMatrixMultiplication1DPA256_fPA128_fS2_:
.text._Z28sharedMatrixMultiplication1DPA256_fPA128_fS2_:
[----:B------:R-:W-:Y:S01]  /*0000*/  LDC R1, c[0x0][0x37c] ;  /* 0x0000df00ff017b82 */ /* 0x000fe20000000800 */
[----:B------:R-:W0:Y:S01]  /*0010*/  S2R R21, SR_CTAID.X ;  /* 0x0000000000157919 */ /* 0x000e220000002500 */
[----:B------:R-:W0:Y:S06]  /*0020*/  LDCU UR4, c[0x0][0x360] ;  /* 0x00006c00ff0477ac */ /* 0x000e2c0008000800 */
[----:B------:R-:W1:Y:S01]  /*0030*/  S2UR UR5, SR_CgaCtaId ;  /* 0x00000000000579c3 */ /* 0x000e620000008800 */
[----:B------:R-:W-:Y:S01]  /*0040*/  HFMA2 R3, -RZ, RZ, 0, 0 ;  /* 0x00000000ff037431 */ /* 0x000fe200000001ff */
[----:B------:R-:W0:Y:S01]  /*0050*/  S2R R8, SR_TID.X ;  /* 0x0000000000087919 */ /* 0x000e220000002100 */
[----:B------:R-:W2:Y:S01]  /*0060*/  LDCU.128 UR12, c[0x0][0x380] ;  /* 0x00007000ff0c77ac */ /* 0x000ea20008000c00 */
[----:B------:R-:W-:Y:S01]  /*0070*/  MOV R11, RZ ;  /* 0x000000ff000b7202 */ /* 0x000fe20000000f00 */
[----:B------:R-:W3:Y:S01]  /*0080*/  LDCU.64 UR8, c[0x0][0x358] ;  /* 0x00006b00ff0877ac */ /* 0x000ee20008000a00 */
[----:B0-----:R-:W-:Y:S01]  /*0090*/  IMAD R21, R21, UR4, R8 ;  /* 0x0000000415157c24 */ /* 0x001fe2000f8e0208 */
[----:B------:R-:W-:Y:S01]  /*00a0*/  LOP3.LUT R6, R8, 0x1f, RZ, 0xc0, !PT ;  /* 0x0000001f08067812 */ /* 0x000fe200078ec0ff */
[----:B------:R-:W-:-:S02]  /*00b0*/  UMOV UR4, 0x400 ;  /* 0x0000040000047882 */ /* 0x000fc40000000000 */
[----:B-1----:R-:W-:Y:S01]  /*00c0*/  ULEA UR6, UR5, UR4, 0x18 ;  /* 0x0000000405067291 */ /* 0x002fe2000f8ec0ff */
[----:B------:R-:W-:Y:S01]  /*00d0*/  SHF.R.S32.HI R0, RZ, 0x1f, R21 ;  /* 0x0000001fff007819 */ /* 0x000fe20000011415 */
[----:B------:R-:W-:Y:S01]  /*00e0*/  IMAD.WIDE.U32 R6, R6, 0x4, RZ ;  /* 0x0000000406067825 */ /* 0x000fe200078e00ff */
[----:B------:R-:W-:Y:S02]  /*00f0*/  UIADD3 UR4, UPT, UPT, UR4, 0x1000, URZ ;  /* 0x0000100004047890 */ /* 0x000fe4000fffe0ff */
[----:B------:R-:W-:Y:S02]  /*0100*/  LEA.HI R0, R0, R21, RZ, 0x7 ;  /* 0x0000001500007211 */ /* 0x000fe400078f38ff */
[----:B------:R-:W-:Y:S02]  /*0110*/  ULEA UR5, UR5, UR4, 0x18 ;  /* 0x0000000405057291 */ /* 0x000fe4000f8ec0ff */
[----:B------:R-:W-:Y:S01]  /*0120*/  LOP3.LUT R2, R0, 0xffffff80, RZ, 0xc0, !PT ;  /* 0xffffff8000027812 */ /* 0x000fe200078ec0ff */
[----:B------:R-:W-:Y:S01]  /*0130*/  UMOV UR4, URZ ;  /* 0x000000ff00047c82 */ /* 0x000fe20008000000 */
[----:B------:R-:W-:-:S02]  /*0140*/  SHF.R.S32.HI R22, RZ, 0x7, R0 ;  /* 0x00000007ff167819 */ /* 0x000fc40000011400 */
[----:B------:R-:W-:Y:S02]  /*0150*/  IADD3 R21, PT, PT, R21, -R2, RZ ;  /* 0x8000000215157210 */ /* 0x000fe40007ffe0ff */
[----:B------:R-:W-:Y:S01]  /*0160*/  SHF.L.U32 R2, R8, 0x4, RZ ;  /* 0x0000000408027819 */ /* 0x000fe200000006ff */
[----:B------:R-:W-:Y:S01]  /*0170*/  IMAD.WIDE R4, R22, 0x400, RZ ;  /* 0x0000040016047825 */ /* 0x000fe200078e02ff */
[----:B------:R-:W-:Y:S02]  /*0180*/  SHF.L.U32 R8, R8, 0x2, RZ ;  /* 0x0000000208087819 */ /* 0x000fe400000006ff */
[----:B------:R-:W-:Y:S02]  /*0190*/  LOP3.LUT R2, R2, 0x3e00, RZ, 0xc0, !PT ;  /* 0x00003e0002027812 */ /* 0x000fe400078ec0ff */
[----:B------:R-:W-:Y:S02]  /*01a0*/  LOP3.LUT R5, R5, R7, RZ, 0xfc, !PT ;  /* 0x0000000705057212 */ /* 0x000fe400078efcff */
[----:B------:R-:W-:Y:S01]  /*01b0*/  LOP3.LUT R4, R4, R6, RZ, 0xfc, !PT ;  /* 0x0000000604047212 */ /* 0x000fe200078efcff */
[----:B------:R-:W-:Y:S01]  /*01c0*/  IMAD.WIDE R2, R21, 0x4, R2 ;  /* 0x0000000415027825 */ /* 0x000fe200078e0202 */
[----:B------:R-:W-:-:S02]  /*01d0*/  LOP3.LUT R20, R8, 0xf80, RZ, 0xc0, !PT ;  /* 0x00000f8008147812 */ /* 0x000fc400078ec0ff */
[----:B------:R-:W-:Y:S02]  /*01e0*/  LOP3.LUT R7, R8, 0x7c, RZ, 0xc0, !PT ;  /* 0x0000007c08077812 */ /* 0x000fe400078ec0ff */
[----:B--2---:R-:W-:Y:S02]  /*01f0*/  IADD3 R0, P0, PT, R2, UR14, RZ ;  /* 0x0000000e02007c10 */ /* 0x004fe4000ff1e0ff */
[----:B------:R-:W-:Y:S02]  /*0200*/  IADD3 R4, P1, PT, R4, UR12, RZ ;  /* 0x0000000c04047c10 */ /* 0x000fe4000ff3e0ff */
[----:B------:R-:W-:Y:S02]  /*0210*/  IADD3 R6, PT, PT, R20, UR6, RZ ;  /* 0x0000000614067c10 */ /* 0x000fe4000fffe0ff */
[----:B------:R-:W-:Y:S02]  /*0220*/  IADD3 R9, PT, PT, R7, UR5, RZ ;  /* 0x0000000507097c10 */ /* 0x000fe4000fffe0ff */
[----:B------:R-:W-:-:S02]  /*0230*/  IADD3.X R3, PT, PT, R3, UR15, RZ, P0, !PT ;  /* 0x0000000f03037c10 */ /* 0x000fc400087fe4ff */
[----:B------:R-:W-:Y:S02]  /*0240*/  IADD3.X R5, PT, PT, R5, UR13, RZ, P1, !PT ;  /* 0x0000000d05057c10 */ /* 0x000fe40008ffe4ff */
[----:B------:R-:W-:Y:S02]  /*0250*/  IADD3 R6, PT, PT, R6, R7, RZ ;  /* 0x0000000706067210 */ /* 0x000fe40007ffe0ff */
[----:B---3--:R-:W-:-:S07]  /*0260*/  IADD3 R2, PT, PT, R20, R9, RZ ;  /* 0x0000000914027210 */ /* 0x008fce0007ffe0ff */
.L_x_0:
[----:B------:R-:W-:Y:S01]  /*0270*/  MOV R9, R3 ;  /* 0x0000000300097202 */ /* 0x000fe20000000f00 */
[----:B------:R0:W2:Y:S01]  /*0280*/  LDG.E R23, desc[UR8][R4.64] ;  /* 0x0000000804177981 */ /* 0x0000a2000c1e1900 */
[----:B------:R-:W-:-:S05]  /*0290*/  MOV R8, R0 ;  /* 0x0000000000087202 */ /* 0x000fca0000000f00 */
[----:B------:R-:W3:Y:S01]  /*02a0*/  LDG.E R9, desc[UR8][R8.64] ;  /* 0x0000000808097981 */ /* 0x000ee2000c1e1900 */
[----:B------:R-:W-:-:S04]  /*02b0*/  UIADD3 UR4, UPT, UPT, UR4, 0x1, URZ ;  /* 0x0000000104047890 */ /* 0x000fc8000fffe0ff */
[----:B------:R-:W-:Y:S01]  /*02c0*/  UISETP.NE.AND UP0, UPT, UR4, 0x8, UPT ;  /* 0x000000080400788c */ /* 0x000fe2000bf05270 */
[----:B0-----:R-:W-:Y:S02]  /*02d0*/  IADD3 R4, P1, PT, R4, 0x80, RZ ;  /* 0x0000008004047810 */ /* 0x001fe40007f3e0ff */
[----:B------:R-:W-:Y:S02]  /*02e0*/  IADD3 R0, P0, PT, R0, 0x4000, RZ ;  /* 0x0000400000007810 */ /* 0x000fe40007f1e0ff */
[----:B------:R-:W-:Y:S02]  /*02f0*/  IADD3.X R5, PT, PT, RZ, R5, RZ, P1, !PT ;  /* 0x00000005ff057210 */ /* 0x000fe40000ffe4ff */
[----:B------:R-:W-:Y:S01]  /*0300*/  IADD3.X R3, PT, PT, RZ, R3, RZ, P0, !PT ;  /* 0x00000003ff037210 */ /* 0x000fe200007fe4ff */
[----:B--2---:R-:W-:Y:S04]  /*0310*/  STS [R6], R23 ;  /* 0x0000001706007388 */ /* 0x004fe80000000800 */
[----:B---3--:R-:W-:Y:S01]  /*0320*/  STS [R2], R9 ;  /* 0x0000000902007388 */ /* 0x008fe20000000800 */
[----:B------:R-:W-:Y:S06]  /*0330*/  BAR.SYNC.DEFER_BLOCKING 0x0 ;  /* 0x0000000000007b1d */ /* 0x000fec0000010000 */
[----:B------:R-:W-:Y:S04]  /*0340*/  LDS R10, [R7+UR5] ;  /* 0x00000005070a7984 */ /* 0x000fe80008000800 */
[----:B------:R-:W0:Y:S04]  /*0350*/  LDS.128 R12, [R20+UR6] ;  /* 0x00000006140c7984 */ /* 0x000e280008000c00 */
[----:B------:R-:W1:Y:S04]  /*0360*/  LDS R25, [R7+UR5+0x80] ;  /* 0x0000800507197984 */ /* 0x000e680008000800 */
[----:B------:R-:W2:Y:S04]  /*0370*/  LDS R27, [R7+UR5+0x100] ;  /* 0x00010005071b7984 */ /* 0x000ea80008000800 */
[----:B------:R-:W3:Y:S04]  /*0380*/  LDS R28, [R7+UR5+0x180] ;  /* 0x00018005071c7984 */ /* 0x000ee80008000800 */
[----:B------:R-:W-:Y:S04]  /*0390*/  LDS R29, [R7+UR5+0x200] ;  /* 0x00020005071d7984 */ /* 0x000fe80008000800 */
[----:B------:R-:W4:Y:S04]  /*03a0*/  LDS.128 R16, [R20+UR6+0x10] ;  /* 0x0000100614107984 */ /* 0x000f280008000c00 */
[----:B------:R-:W5:Y:S04]  /*03b0*/  LDS R26, [R7+UR5+0x280] ;  /* 0x00028005071a7984 */ /* 0x000f680008000800 */
[----:B------:R-:W5:Y:S04]  /*03c0*/  LDS R23, [R7+UR5+0x300] ;  /* 0x0003000507177984 */ /* 0x000f680008000800 */
[----:B------:R-:W5:Y:S01]  /*03d0*/  LDS R24, [R7+UR5+0x380] ;  /* 0x0003800507187984 */ /* 0x000f620008000800 */
[----:B0-----:R-:W-:-:S04]  /*03e0*/  FFMA R10, R12, R10, R11 ;  /* 0x0000000a0c0a7223 */ /* 0x001fc8000000000b */
[----:B-1----:R-:W-:Y:S02]  /*03f0*/  FFMA R13, R25, R13, R10 ;  /* 0x0000000d190d7223 */ /* 0x002fe4000000000a */
[----:B------:R-:W-:Y:S04]  /*0400*/  LDS R25, [R7+UR5+0x400] ;  /* 0x0004000507197984 */ /* 0x000fe80008000800 */
[----:B------:R-:W0:Y:S01]  /*0410*/  LDS.128 R8, [R20+UR6+0x20] ;  /* 0x0000200614087984 */ /* 0x000e220008000c00 */
[----:B--2---:R-:W-:-:S03]  /*0420*/  FFMA R13, R27, R14, R13 ;  /* 0x0000000e1b0d7223 */ /* 0x004fc6000000000d */
[----:B------:R-:W-:Y:S01]  /*0430*/  LDS R27, [R7+UR5+0x500] ;  /* 0x00050005071b7984 */ /* 0x000fe20008000800 */
[----:B---3--:R-:W-:-:S03]  /*0440*/  FFMA R13, R28, R15, R13 ;  /* 0x0000000f1c0d7223 */ /* 0x008fc6000000000d */
[----:B------:R-:W1:Y:S01]  /*0450*/  LDS R28, [R7+UR5+0x480] ;  /* 0x00048005071c7984 */ /* 0x000e620008000800 */
[----:B----4-:R-:W-:-:S03]  /*0460*/  FFMA R13, R16, R29, R13 ;  /* 0x0000001d100d7223 */ /* 0x010fc6000000000d */
[----:B------:R-:W-:Y:S01]  /*0470*/  LDS R29, [R7+UR5+0x700] ;  /* 0x00070005071d7984 */ /* 0x000fe20008000800 */
[----:B-----5:R-:W-:-:S03]  /*0480*/  FFMA R12, R26, R17, R13 ;  /* 0x000000111a0c7223 */ /* 0x020fc6000000000d */
[----:B------:R-:W2:Y:S01]  /*0490*/  LDS R26, [R7+UR5+0x580] ;  /* 0x00058005071a7984 */ /* 0x000ea20008000800 */
[----:B------:R-:W-:-:S03]  /*04a0*/  FFMA R17, R23, R18, R12 ;  /* 0x0000001217117223 */ /* 0x000fc6000000000c */
[----:B------:R-:W-:Y:S04]  /*04b0*/  LDS R23, [R7+UR5+0x600] ;  /* 0x0006000507177984 */ /* 0x000fe80008000800 */
[----:B------:R-:W3:Y:S01]  /*04c0*/  LDS.128 R12, [R20+UR6+0x30] ;  /* 0x00003006140c7984 */ /* 0x000ee20008000c00 */
[----:B------:R-:W-:-:S03]  /*04d0*/  FFMA R17, R24, R19, R17 ;  /* 0x0000001318117223 */ /* 0x000fc60000000011 */
[----:B------:R-:W4:Y:S01]  /*04e0*/  LDS R24, [R7+UR5+0x680] ;  /* 0x0006800507187984 */ /* 0x000f220008000800 */
[----:B0-----:R-:W-:-:S03]  /*04f0*/  FFMA R17, R8, R25, R17 ;  /* 0x0000001908117223 */ /* 0x001fc60000000011 */
[----:B------:R-:W0:Y:S04]  /*0500*/  LDS R8, [R7+UR5+0x780] ;  /* 0x0007800507087984 */ /* 0x000e280008000800 */
[----:B------:R-:W-:Y:S01]  /*0510*/  LDS R25, [R7+UR5+0x800] ;  /* 0x0008000507197984 */ /* 0x000fe20008000800 */
[----:B-1----:R-:W-:-:S03]  /*0520*/  FFMA R28, R28, R9, R17 ;  /* 0x000000091c1c7223 */ /* 0x002fc60000000011 */
[----:B------:R-:W1:Y:S01]  /*0530*/  LDS.128 R16, [R20+UR6+0x40] ;  /* 0x0000400614107984 */ /* 0x000e620008000c00 */
[----:B------:R-:W-:-:S03]  /*0540*/  FFMA R27, R27, R10, R28 ;  /* 0x0000000a1b1b7223 */ /* 0x000fc6000000001c */
[----:B------:R-:W-:Y:S01]  /*0550*/  LDS R28, [R7+UR5+0xa80] ;  /* 0x000a8005071c7984 */ /* 0x000fe20008000800 */
[----:B--2---:R-:W-:-:S03]  /*0560*/  FFMA R11, R26, R11, R27 ;  /* 0x0000000b1a0b7223 */ /* 0x004fc6000000001b */
[----:B------:R-:W2:Y:S04]  /*0570*/  LDS R26, [R7+UR5+0x880] ;  /* 0x00088005071a7984 */ /* 0x000ea80008000800 */
[----:B------:R-:W-:Y:S01]  /*0580*/  LDS R27, [R7+UR5+0xa00] ;  /* 0x000a0005071b7984 */ /* 0x000fe20008000800 */
[----:B---3--:R-:W-:-:S03]  /*0590*/  FFMA R11, R12, R23, R11 ;  /* 0x000000170c0b7223 */ /* 0x008fc6000000000b */
[----:B------:R-:W3:Y:S01]  /*05a0*/  LDS R23, [R7+UR5+0x900] ;  /* 0x0009000507177984 */ /* 0x000ee20008000800 */
[----:B----4-:R-:W-:-:S04]  /*05b0*/  FFMA R24, R24, R13, R11 ;  /* 0x0000000d18187223 */ /* 0x010fc8000000000b */
[----:B------:R-:W-:Y:S02]  /*05c0*/  FFMA R29, R29, R14, R24 ;  /* 0x0000000e1d1d7223 */ /* 0x000fe40000000018 */
[----:B------:R-:W4:Y:S02]  /*05d0*/  LDS R24, [R7+UR5+0x980] ;  /* 0x0009800507187984 */ /* 0x000f240008000800 */
[----:B0-----:R-:W-:Y:S02]  /*05e0*/  FFMA R15, R8, R15, R29 ;  /* 0x0000000f080f7223 */ /* 0x001fe4000000001d */
[----:B------:R-:W0:Y:S04]  /*05f0*/  LDS.128 R8, [R20+UR6+0x50] ;  /* 0x0000500614087984 */ /* 0x000e280008000c00 */
[----:B------:R-:W5:Y:S01]  /*0600*/  LDS R29, [R7+UR5+0xb00] ;  /* 0x000b0005071d7984 */ /* 0x000f620008000800 */
[----:B-1----:R-:W-:-:S03]  /*0610*/  FFMA R15, R16, R25, R15 ;  /* 0x00000019100f7223 */ /* 0x002fc6000000000f */
[----:B------:R-:W1:Y:S04]  /*0620*/  LDS R16, [R7+UR5+0xb80] ;  /* 0x000b800507107984 */ /* 0x000e680008000800 */
[----:B------:R-:W-:Y:S01]  /*0630*/  LDS R25, [R7+UR5+0xe00] ;  /* 0x000e000507197984 */ /* 0x000fe20008000800 */
[----:B--2---:R-:W-:-:S03]  /*0640*/  FFMA R26, R26, R17, R15 ;  /* 0x000000111a1a7223 */ /* 0x004fc6000000000f */
[----:B------:R-:W-:Y:S04]  /*0650*/  LDS R17, [R7+UR5+0xc00] ;  /* 0x000c000507117984 */ /* 0x000fe80008000800 */
[----:B------:R-:W2:Y:S01]  /*0660*/  LDS.128 R12, [R20+UR6+0x60] ;  /* 0x00006006140c7984 */ /* 0x000ea20008000c00 */
[----:B---3--:R-:W-:-:S03]  /*0670*/  FFMA R23, R23, R18, R26 ;  /* 0x0000001217177223 */ /* 0x008fc6000000001a */
[----:B------:R-:W3:Y:S01]  /*0680*/  LDS R18, [R7+UR5+0xc80] ;  /* 0x000c800507127984 */ /* 0x000ee20008000800 */
[----:B----4-:R-:W-:-:S03]  /*0690*/  FFMA R19, R24, R19, R23 ;  /* 0x0000001318137223 */ /* 0x010fc60000000017 */
[----:B------:R-:W-:Y:S04]  /*06a0*/  LDS R24, [R7+UR5+0xd80] ;  /* 0x000d800507187984 */ /* 0x000fe80008000800 */
[----:B------:R-:W-:Y:S01]  /*06b0*/  LDS R23, [R7+UR5+0xf00] ;  /* 0x000f000507177984 */ /* 0x000fe20008000800 */
[----:B0-----:R-:W-:-:S04]  /*06c0*/  FFMA R19, R8, R27, R19 ;  /* 0x0000001b08137223 */ /* 0x001fc80000000013 */
[----:B------:R-:W-:Y:S02]  /*06d0*/  FFMA R28, R28, R9, R19 ;  /* 0x000000091c1c7223 */ /* 0x000fe40000000013 */
[----:B------:R-:W0:Y:S02]  /*06e0*/  LDS R19, [R7+UR5+0xd00] ;  /* 0x000d000507137984 */ /* 0x000e240008000800 */
[----:B-----5:R-:W-:-:S04]  /*06f0*/  FFMA R29, R29, R10, R28 ;  /* 0x0000000a1d1d7223 */ /* 0x020fc8000000001c */
[----:B-1----:R-:W-:Y:S02]  /*0700*/  FFMA R29, R16, R11, R29 ;  /* 0x0000000b101d7223 */ /* 0x002fe4000000001d */
[----:B------:R-:W1:Y:S04]  /*0710*/  LDS.128 R8, [R20+UR6+0x70] ;  /* 0x0000700614087984 */ /* 0x000e680008000c00 */
[----:B------:R-:W4:Y:S01]  /*0720*/  LDS R16, [R7+UR5+0xe80] ;  /* 0x000e800507107984 */ /* 0x000f220008000800 */
[----:B--2---:R-:W-:-:S03]  /*0730*/  FFMA R17, R12, R17, R29 ;  /* 0x000000110c117223 */ /* 0x004fc6000000001d */
[----:B------:R-:W2:Y:S01]  /*0740*/  LDS R12, [R7+UR5+0xf80] ;  /* 0x000f8005070c7984 */ /* 0x000ea20008000800 */
[----:B---3--:R-:W-:-:S04]  /*0750*/  FFMA R18, R18, R13, R17 ;  /* 0x0000000d12127223 */ /* 0x008fc80000000011 */
[----:B0-----:R-:W-:-:S04]  /*0760*/  FFMA R19, R19, R14, R18 ;  /* 0x0000000e13137223 */ /* 0x001fc80000000012 */
[----:B------:R-:W-:-:S04]  /*0770*/  FFMA R15, R24, R15, R19 ;  /* 0x0000000f180f7223 */ /* 0x000fc80000000013 */
[----:B-1----:R-:W-:-:S04]  /*0780*/  FFMA R15, R8, R25, R15 ;  /* 0x00000019080f7223 */ /* 0x002fc8000000000f */
[----:B----4-:R-:W-:-:S04]  /*0790*/  FFMA R16, R16, R9, R15 ;  /* 0x0000000910107223 */ /* 0x010fc8000000000f */
[----:B------:R-:W-:-:S04]  /*07a0*/  FFMA R23, R23, R10, R16 ;  /* 0x0000000a17177223 */ /* 0x000fc80000000010 */
[----:B--2---:R-:W-:Y:S01]  /*07b0*/  FFMA R11, R12, R11, R23 ;  /* 0x0000000b0c0b7223 */ /* 0x004fe20000000017 */
[----:B------:R-:W-:Y:S06]  /*07c0*/  BRA.U UP0, `(.L_x_0) ;  /* 0xfffffff900a87547 */ /* 0x000fec000b83ffff */
[----:B------:R-:W0:Y:S02]  /*07d0*/  LDC.64 R2, c[0x0][0x390] ;  /* 0x0000e400ff027b82 */ /* 0x000e240000000a00 */
[----:B0-----:R-:W-:-:S04]  /*07e0*/  IMAD.WIDE R22, R22, 0x200, R2 ;  /* 0x0000020016167825 */ /* 0x001fc800078e0202 */
[----:B------:R-:W-:-:S05]  /*07f0*/  IMAD.WIDE R22, R21, 0x4, R22 ;  /* 0x0000000415167825 */ /* 0x000fca00078e0216 */
[----:B------:R-:W-:Y:S01]  /*0800*/  STG.E desc[UR8][R22.64], R11 ;  /* 0x0000000b16007986 */ /* 0x000fe2000c101908 */
[----:B------:R-:W-:Y:S05]  /*0810*/  EXIT ;  /* 0x000000000000794d */ /* 0x000fea0003800000 */
.L_x_1:
[----:B------:R-:W-:-:S00]  /*0820*/  BRA `(.L_x_1) ;  /* 0xfffffffc00fc7947 */ /* 0x000fc0000383ffff */
[----:B------:R-:W-:-:S00]  /*0830*/  NOP ;  /* 0x0000000000007918 */ /* 0x000fc00000000000 */
        /* <DEDUP_REMOVED lines=12> */
.L_x_2:


//--------------------- .nv.shared._Z28sharedMatrixMultiplication1DPA256_fPA128_fS2_ --------------------------
	.section	.nv.shared._Z28sharedMatrixMultiplication1DPA256_fPA128_fS2_,"aw",@nobits
	.sectionflags	@""
	.align	4
.nv.shared._Z28sharedMatrixMultiplication1DPA256_fPA128_fS2_:
	.zero		9216


//--------------------- .nv.shared.reserved.0     --------------------------
	.section	.nv.shared.reserved.0,"aw",@nobits
	.weak		__nv_reservedSMEM_offset_0_alias
	.size		__nv_reservedSMEM_offset_0_alias, 0, 64
	.other		__nv_reservedSMEM_offset_0_alias,@"STO_CUDA_RESERVED_SHARED STV_DEFAULT"
__nv_reservedSMEM_offset_0_alias:
	.zero		0
	.zero		64


//--------------------- .nv.constant0._Z28sharedMatrixMultiplication1DPA256_fPA128_fS2_ --------------------------
	.section	.nv.constant0._Z28sharedMatrixMultiplication1DPA256_fPA128_fS2_,"a",@progbits
	.sectionflags	@""
	.align	4
.nv.constant0._Z28sharedMatrixMultiplication1DPA256_fPA128_fS2_:
	.zero		920


//--------------------- SYMBOLS --------------------------

	.type		.nv.reservedSmem.offset0,@object
	.size		.nv.reservedSmem.offset0,0x4
	.type		.nv.reservedSmem.cap,@object
	.size		.nv.reservedSmem.cap,0x4
